	.headerflags	@"EF_CUDA_TEXMODE_UNIFIED EF_CUDA_64BIT_ADDRESS EF_CUDA_ACCELERATORS EF_CUDA_SM90 EF_CUDA_VIRTUAL_SM(EF_CUDA_SM90)"
	.elftype	@"ET_EXEC"


//--------------------- .nv.info                  --------------------------
	.section	.nv.info,"",@"SHT_CUDA_INFO"
	.align	4


	//----- nvinfo : EIATTR_REGCOUNT
	.align		4
        /*0000*/ 	.byte	0x04, 0x2f
        /*0002*/ 	.short	(.L_3 - .L_2)
	.align		4
.L_2:
        /*0004*/ 	.word	index@(triton_poi_fused__native_batch_norm_legit_no_training_convolution_relu_13)
        /*0008*/ 	.word	0x00000016


	//----- nvinfo : EIATTR_MIN_STACK_SIZE
	.align		4
.L_3:
        /*000c*/ 	.byte	0x04, 0x12
        /*000e*/ 	.short	(.L_5 - .L_4)
	.align		4
.L_4:
        /*0010*/ 	.word	index@(triton_poi_fused__native_batch_norm_legit_no_training_convolution_relu_13)
        /*0014*/ 	.word	0x00000000


	//----- nvinfo : EIATTR_FRAME_SIZE
	.align		4
.L_5:
        /*0018*/ 	.byte	0x04, 0x11
        /*001a*/ 	.short	(.L_7 - .L_6)
	.align		4
.L_6:
        /*001c*/ 	.word	index@(triton_poi_fused__native_batch_norm_legit_no_training_convolution_relu_13)
        /*0020*/ 	.word	0x00000000


	//----- nvinfo : EIATTR_MIN_STACK_SIZE
	.align		4
.L_7:
        /*0024*/ 	.byte	0x04, 0x12
        /*0026*/ 	.short	(.L_9 - .L_8)
	.align		4
.L_8:
        /*0028*/ 	.word	index@(triton_poi_fused__native_batch_norm_legit_no_training_convolution_relu_13)
        /*002c*/ 	.word	0x00000000
.L_9:


//--------------------- .nv.info.triton_poi_fused__native_batch_norm_legit_no_training_convolution_relu_13 --------------------------
	.section	.nv.info.triton_poi_fused__native_batch_norm_legit_no_training_convolution_relu_13,"",@"SHT_CUDA_INFO"
	.sectionflags	@""
	.align	4


	//----- nvinfo : EIATTR_CUDA_API_VERSION
	.align		4
        /*0000*/ 	.byte	0x04, 0x37
        /*0002*/ 	.short	(.L_11 - .L_10)
.L_10:
        /*0004*/ 	.word	0x0000007c


	//----- nvinfo : EIATTR_KPARAM_INFO
	.align		4
.L_11:
        /*0008*/ 	.byte	0x04, 0x17
        /*000a*/ 	.short	(.L_13 - .L_12)
.L_12:
        /*000c*/ 	.word	0x00000000
        /*0010*/ 	.short	0x0007
        /*0012*/ 	.short	0x0038
        /*0014*/ 	.byte	0x00, 0xf0, 0x11, 0x00


	//----- nvinfo : EIATTR_KPARAM_INFO
	.align		4
.L_13:
        /*0018*/ 	.byte	0x04, 0x17
        /*001a*/ 	.short	(.L_15 - .L_14)
.L_14:
        /*001c*/ 	.word	0x00000000
        /*0020*/ 	.short	0x0006
        /*0022*/ 	.short	0x0030
        /*0024*/ 	.byte	0x00, 0xf4, 0x21, 0x00


	//----- nvinfo : EIATTR_KPARAM_INFO
	.align		4
.L_15:
        /*0028*/ 	.byte	0x04, 0x17
        /*002a*/ 	.short	(.L_17 - .L_16)
.L_16:
        /*002c*/ 	.word	0x00000000
        /*0030*/ 	.short	0x0005
        /*0032*/ 	.short	0x0028
        /*0034*/ 	.byte	0x00, 0xf4, 0x21, 0x00


	//----- nvinfo : EIATTR_KPARAM_INFO
	.align		4
.L_17:
        /*0038*/ 	.byte	0x04, 0x17
        /*003a*/ 	.short	(.L_19 - .L_18)
.L_18:
        /*003c*/ 	.word	0x00000000
        /*0040*/ 	.short	0x0004
        /*0042*/ 	.short	0x0020
        /*0044*/ 	.byte	0x00, 0xf4, 0x21, 0x00


	//----- nvinfo : EIATTR_KPARAM_INFO
	.align		4
.L_19:
        /*0048*/ 	.byte	0x04, 0x17
        /*004a*/ 	.short	(.L_21 - .L_20)
.L_20:
        /*004c*/ 	.word	0x00000000
        /*0050*/ 	.short	0x0003
        /*0052*/ 	.short	0x0018
        /*0054*/ 	.byte	0x00, 0xf4, 0x21, 0x00


	//----- nvinfo : EIATTR_KPARAM_INFO
	.align		4
.L_21:
        /*0058*/ 	.byte	0x04, 0x17
        /*005a*/ 	.short	(.L_23 - .L_22)
.L_22:
        /*005c*/ 	.word	0x00000000
        /*0060*/ 	.short	0x0002
        /*0062*/ 	.short	0x0010
        /*0064*/ 	.byte	0x00, 0xf4, 0x21, 0x00


	//----- nvinfo : EIATTR_KPARAM_INFO
	.align		4
.L_23:
        /*0068*/ 	.byte	0x04, 0x17
        /*006a*/ 	.short	(.L_25 - .L_24)
.L_24:
        /*006c*/ 	.word	0x00000000
        /*0070*/ 	.short	0x0001
        /*0072*/ 	.short	0x0008
        /*0074*/ 	.byte	0x00, 0xf4, 0x21, 0x00


	//----- nvinfo : EIATTR_KPARAM_INFO
	.align		4
.L_25:
        /*0078*/ 	.byte	0x04, 0x17
        /*007a*/ 	.short	(.L_27 - .L_26)
.L_26:
        /*007c*/ 	.word	0x00000000
        /*0080*/ 	.short	0x0000
        /*0082*/ 	.short	0x0000
        /*0084*/ 	.byte	0x00, 0xf4, 0x21, 0x00


	//----- nvinfo : EIATTR_SPARSE_MMA_MASK
	.align		4
.L_27:
        /*0088*/ 	.byte	0x03, 0x50
        /*008a*/ 	.short	0x0000


	//----- nvinfo : EIATTR_MAXREG_COUNT
	.align		4
        /*008c*/ 	.byte	0x03, 0x1b
        /*008e*/ 	.short	0x00ff


	//----- nvinfo : EIATTR_EXIT_INSTR_OFFSETS
	.align		4
        /*0090*/ 	.byte	0x04, 0x1c
        /*0092*/ 	.short	(.L_29 - .L_28)


	//   ....[0]....
.L_28:
        /*0094*/ 	.word	0x000003b0


	//----- nvinfo : EIATTR_REQNTID
	.align		4
.L_29:
        /*0098*/ 	.byte	0x04, 0x10
        /*009a*/ 	.short	(.L_31 - .L_30)
.L_30:
        /*009c*/ 	.word	0x00000100
        /*00a0*/ 	.word	0x00000001
        /*00a4*/ 	.word	0x00000001


	//----- nvinfo : EIATTR_CBANK_PARAM_SIZE
	.align		4
.L_31:
        /*00a8*/ 	.byte	0x03, 0x19
        /*00aa*/ 	.short	0x003c


	//----- nvinfo : EIATTR_PARAM_CBANK
	.align		4
        /*00ac*/ 	.byte	0x04, 0x0a
        /*00ae*/ 	.short	(.L_33 - .L_32)
	.align		4
.L_32:
        /*00b0*/ 	.word	index@(.nv.constant0.triton_poi_fused__native_batch_norm_legit_no_training_convolution_relu_13)
        /*00b4*/ 	.short	0x0210
        /*00b6*/ 	.short	0x003c


	//----- nvinfo : EIATTR_SW_WAR
	.align		4
.L_33:
        /*00b8*/ 	.byte	0x04, 0x36
        /*00ba*/ 	.short	(.L_35 - .L_34)
.L_34:
        /*00bc*/ 	.word	0x00000008
.L_35:


//--------------------- .nv.callgraph             --------------------------
	.section	.nv.callgraph,"",@"SHT_CUDA_CALLGRAPH"
	.align	4
	.sectionentsize	8
	.align		4
        /*0000*/ 	.word	0x00000000
	.align		4
        /*0004*/ 	.word	0xffffffff
	.align		4
        /*0008*/ 	.word	0x00000000
	.align		4
        /*000c*/ 	.word	0xfffffffe
	.align		4
        /*0010*/ 	.word	0x00000000
	.align		4
        /*0014*/ 	.word	0xfffffffd
	.align		4
        /*0018*/ 	.word	0x00000000
	.align		4
        /*001c*/ 	.word	0xfffffffc


//--------------------- .nv.constant4             --------------------------
	.section	.nv.constant4,"a",@progbits
	.align	8
	.align		8
.nv.constant4:
        /*0000*/ 	.dword	_$_str
	.align		8
        /*0008*/ 	.dword	_$_str_$_2


//--------------------- .text.triton_poi_fused__native_batch_norm_legit_no_training_convolution_relu_13 --------------------------
	.section	.text.triton_poi_fused__native_batch_norm_legit_no_training_convolution_relu_13,"ax",@progbits
	.align	128
        .global         triton_poi_fused__native_batch_norm_legit_no_training_convolution_relu_13
        .type           triton_poi_fused__native_batch_norm_legit_no_training_convolution_relu_13,@function
        .size           triton_poi_fused__native_batch_norm_legit_no_training_convolution_relu_13,(.L_x_1 - triton_poi_fused__native_batch_norm_legit_no_training_convolution_relu_13)
        .other          triton_poi_fused__native_batch_norm_legit_no_training_convolution_relu_13,@"STO_CUDA_ENTRY STV_DEFAULT"
triton_poi_fused__native_batch_norm_legit_no_training_convolution_relu_13:
.text.triton_poi_fused__native_batch_norm_legit_no_training_convolution_relu_13:
[----:B------:R-:W-:Y:S01]  /*0000*/  LDC R1, c[0x0][0x28] ;  /* 0x00000a00ff017b82 */ /* 0x000fe20000000800 */
[----:B------:R-:W1:Y:S07]  /*0010*/  S2R R0, SR_TID.X ;  /* 0x0000000000007919 */ /* 0x000e6e0000002100 */
[----:B------:R-:W2:Y:S01]  /*0020*/  LDC.64 R14, c[0x0][0x228] ;  /* 0x00008a00ff0e7b82 */ /* 0x000ea20000000a00 */
[----:B------:R-:W-:Y:S01]  /*0030*/  ULDC.64 UR4, c[0x0][0x208] ;  /* 0x0000820000047ab9 */ /* 0x000fe20000000a00 */
[----:B------:R-:W3:Y:S06]  /*0040*/  S2R R5, SR_CTAID.X ;  /* 0x0000000000057919 */ /* 0x000eec0000002500 */
[----:B------:R-:W4:Y:S08]  /*0050*/  LDC.64 R10, c[0x0][0x218] ;  /* 0x00008600ff0a7b82 */ /* 0x000f300000000a00 */
[----:B------:R-:W5:Y:S08]  /*0060*/  LDC.64 R12, c[0x0][0x220] ;  /* 0x00008800ff0c7b82 */ /* 0x000f700000000a00 */
[----:B------:R-:W5:Y:S01]  /*0070*/  LDC.64 R16, c[0x0][0x230] ;  /* 0x00008c00ff107b82 */ /* 0x000f620000000a00 */
[----:B-1----:R-:W-:-:S02]  /*0080*/  SHF.L.U32 R0, R0, 0x1, RZ ;  /* 0x0000000100007819 */ /* 0x002fc400000006ff */
[----:B---3--:R-:W-:Y:S02]  /*0090*/  SHF.R.S32.HI R3, RZ, 0x16, R5 ;  /* 0x00000016ff037819 */ /* 0x008fe40000011405 */
[----:B------:R-:W-:Y:S02]  /*00a0*/  LOP3.LUT R0, R0, 0x1fe, RZ, 0xc0, !PT ;  /* 0x000001fe00007812 */ /* 0x000fe400078ec0ff */
[----:B------:R-:W-:Y:S02]  /*00b0*/  SGXT R3, R3, 0x1 ;  /* 0x000000010303781a */ /* 0x000fe40000000200 */
[----:B------:R-:W-:Y:S02]  /*00c0*/  LEA R0, R5, R0, 0x9 ;  /* 0x0000000005007211 */ /* 0x000fe400078e48ff */
[----:B------:R-:W1:Y:S02]  /*00d0*/  LDC.64 R4, c[0x0][0x238] ;  /* 0x00008e00ff047b82 */ /* 0x000e640000000a00 */
[----:B------:R-:W-:-:S04]  /*00e0*/  LEA.HI R3, R3, R0, RZ, 0xa ;  /* 0x0000000003037211 */ /* 0x000fc800078f50ff */
[----:B------:R-:W-:-:S04]  /*00f0*/  SHF.R.S32.HI R3, RZ, 0xa, R3 ;  /* 0x0000000aff037819 */ /* 0x000fc80000011403 */
[----:B------:R-:W-:-:S04]  /*0100*/  LEA.HI R2, R3, R3, RZ, 0x6 ;  /* 0x0000000303027211 */ /* 0x000fc800078f30ff */
[----:B------:R-:W-:-:S04]  /*0110*/  LOP3.LUT R2, R2, 0xffffffc0, RZ, 0xc0, !PT ;  /* 0xffffffc002027812 */ /* 0x000fc800078ec0ff */
[----:B------:R-:W-:Y:S02]  /*0120*/  IADD3 R19, R3, -R2, RZ ;  /* 0x8000000203137210 */ /* 0x000fe40007ffe0ff */
[----:B------:R-:W3:Y:S03]  /*0130*/  LDC.64 R2, c[0x0][0x210] ;  /* 0x00008400ff027b82 */ /* 0x000ee60000000a00 */
[----:B--2---:R-:W-:-:S05]  /*0140*/  IMAD.WIDE R14, R19, 0x4, R14 ;  /* 0x00000004130e7825 */ /* 0x004fca00078e020e */
[----:B------:R2:W2:Y:S01]  /*0150*/  LDG.E.EL R18, desc[UR4][R14.64] ;  /* 0x000000040e127981 */ /* 0x0004a2000c2e1900 */
[----:B----4-:R-:W-:-:S04]  /*0160*/  IMAD.WIDE R10, R19, 0x4, R10 ;  /* 0x00000004130a7825 */ /* 0x010fc800078e020a */
[----:B-----5:R-:W-:Y:S01]  /*0170*/  IMAD.WIDE R12, R19, 0x4, R12 ;  /* 0x00000004130c7825 */ /* 0x020fe200078e020c */
[----:B------:R4:W5:Y:S04]  /*0180*/  LDG.E.EL R8, desc[UR4][R10.64] ;  /* 0x000000040a087981 */ /* 0x000968000c2e1900 */
[----:B------:R-:W5:Y:S01]  /*0190*/  LDG.E.EL R9, desc[UR4][R12.64] ;  /* 0x000000040c097981 */ /* 0x000f62000c2e1900 */
[----:B---3--:R-:W-:-:S05]  /*01a0*/  IMAD.WIDE R2, R0, 0x4, R2 ;  /* 0x0000000400027825 */ /* 0x008fca00078e0202 */
[----:B------:R-:W5:Y:S01]  /*01b0*/  LDG.E.64 R6, desc[UR4][R2.64] ;  /* 0x0000000402067981 */ /* 0x000f62000c1e1b00 */
[----:B0-2---:R-:W-:-:S04]  /*01c0*/  IMAD.WIDE R14, R19, 0x4, R16 ;  /* 0x00000004130e7825 */ /* 0x005fc800078e0210 */
[----:B-1----:R-:W-:Y:S02]  /*01d0*/  IMAD.WIDE R16, R19, 0x4, R4 ;  /* 0x0000000413107825 */ /* 0x002fe400078e0204 */
[----:B------:R-:W2:Y:S01]  /*01e0*/  LDG.E.EL R14, desc[UR4][R14.64] ;  /* 0x000000040e0e7981 */ /* 0x000ea2000c2e1900 */
[----:B----4-:R-:W-:Y:S01]  /*01f0*/  HFMA2.MMA R10, -RZ, RZ, 1.625, 0 ;  /* 0x3e800000ff0a7435 */ /* 0x010fe200000001ff */
[----:B------:R-:W0:Y:S02]  /*0200*/  LDC.64 R4, c[0x0][0x240] ;  /* 0x00009000ff047b82 */ /* 0x000e240000000a00 */
[----:B------:R-:W2:Y:S01]  /*0210*/  LDG.E.EL R17, desc[UR4][R16.64] ;  /* 0x0000000410117981 */ /* 0x000ea2000c2e1900 */
[----:B0-----:R-:W-:-:S04]  /*0220*/  IMAD.WIDE R4, R0, 0x4, R4 ;  /* 0x0000000400047825 */ /* 0x001fc800078e0204 */
[----:B------:R-:W-:-:S04]  /*0230*/  FADD R18, R18, 9.9999997473787516356e-06 ;  /* 0x3727c5ac12127421 */ /* 0x000fc80000000000 */
[----:B------:R-:W0:Y:S02]  /*0240*/  MUFU.SQRT R19, R18 ;  /* 0x0000001200137308 */ /* 0x000e240000002000 */
[C---:B0-----:R-:W-:Y:S02]  /*0250*/  FSETP.GT.AND P0, PT, R19.reuse, 8.50705917302346158658e+37, PT ;  /* 0x7e8000001300780b */ /* 0x041fe40003f04000 */
[----:B------:R-:W-:-:S11]  /*0260*/  FSETP.GEU.AND P1, PT, R19, 1.175494350822287508e-38, PT ;  /* 0x008000001300780b */ /* 0x000fd60003f2e000 */
[----:B------:R-:W-:-:S04]  /*0270*/  @P0 FMUL R19, R19, 0.25 ;  /* 0x3e80000013130820 */ /* 0x000fc80000400000 */
[----:B------:R-:W-:-:S06]  /*0280*/  @!P1 FMUL R19, R19, 16777216 ;  /* 0x4b80000013139820 */ /* 0x000fcc0000400000 */
[----:B------:R-:W0:Y:S01]  /*0290*/  MUFU.RCP R19, R19 ;  /* 0x0000001300137308 */ /* 0x000e220000001000 */
[----:B------:R-:W-:Y:S01]  /*02a0*/  FSEL R10, R10, 1, P0 ;  /* 0x3f8000000a0a7808 */ /* 0x000fe20000000000 */
[--C-:B-----5:R-:W-:Y:S01]  /*02b0*/  FADD R6, R6, R8.reuse ;  /* 0x0000000806067221 */ /* 0x120fe20000000000 */
[----:B------:R-:W-:-:S03]  /*02c0*/  FADD R7, R7, R8 ;  /* 0x0000000807077221 */ /* 0x000fc60000000000 */
[----:B------:R-:W-:Y:S01]  /*02d0*/  @!P1 FMUL R10, R10, 16777216 ;  /* 0x4b8000000a0a9820 */ /* 0x000fe20000400000 */
[C---:B------:R-:W-:Y:S01]  /*02e0*/  FADD R8, -R9.reuse, R6 ;  /* 0x0000000609087221 */ /* 0x040fe20000000100 */
[----:B------:R-:W-:Y:S02]  /*02f0*/  FADD R9, -R9, R7 ;  /* 0x0000000709097221 */ /* 0x000fe40000000100 */
[----:B0-----:R-:W-:-:S04]  /*0300*/  FMUL R10, R19, R10 ;  /* 0x0000000a130a7220 */ /* 0x001fc80000400000 */
[-C--:B------:R-:W-:Y:S01]  /*0310*/  FMUL R8, R8, R10.reuse ;  /* 0x0000000a08087220 */ /* 0x080fe20000400000 */
[----:B------:R-:W-:-:S03]  /*0320*/  FMUL R10, R9, R10 ;  /* 0x0000000a090a7220 */ /* 0x000fc60000400000 */
[C-C-:B--2---:R-:W-:Y:S01]  /*0330*/  FFMA R8, R14.reuse, R8, R17.reuse ;  /* 0x000000080e087223 */ /* 0x144fe20000000011 */
[----:B------:R-:W-:-:S04]  /*0340*/  FFMA R10, R14, R10, R17 ;  /* 0x0000000a0e0a7223 */ /* 0x000fc80000000011 */
[----:B------:R-:W-:Y:S02]  /*0350*/  FSETP.GEU.AND P0, PT, R8, RZ, PT ;  /* 0x000000ff0800720b */ /* 0x000fe40003f0e000 */
[----:B------:R-:W-:Y:S02]  /*0360*/  FSETP.GEU.AND P1, PT, R10, RZ, PT ;  /* 0x000000ff0a00720b */ /* 0x000fe40003f2e000 */
[----:B------:R-:W-:Y:S02]  /*0370*/  FSEL R8, R8, RZ, P0 ;  /* 0x000000ff08087208 */ /* 0x000fe40000000000 */
[----:B------:R-:W-:Y:S01]  /*0380*/  FSEL R9, R10, RZ, P1 ;  /* 0x000000ff0a097208 */ /* 0x000fe20000800000 */
[----:B------:R-:W-:Y:S04]  /*0390*/  STG.E.64 desc[UR4][R2.64], R6 ;  /* 0x0000000602007986 */ /* 0x000fe8000c101b04 */
[----:B------:R-:W-:Y:S01]  /*03a0*/  STG.E.64 desc[UR4][R4.64], R8 ;  /* 0x0000000804007986 */ /* 0x000fe2000c101b04 */
[----:B------:R-:W-:Y:S05]  /*03b0*/  EXIT ;  /* 0x000000000000794d */ /* 0x000fea0003800000 */
.L_x_0:
[----:B------:R-:W-:-:S00]  /*03c0*/  BRA `(.L_x_0) ;  /* 0xfffffffc00fc7947 */ /* 0x000fc0000383ffff */
[----:B------:R-:W-:-:S00]  /*03d0*/  NOP ;  /* 0x0000000000007918 */ /* 0x000fc00000000000 */
        /* <DEDUP_REMOVED lines=10> */
.L_x_1:


//--------------------- .nv.global.init           --------------------------
	.section	.nv.global.init,"aw",@progbits
.nv.global.init:
	.type		_$_str,@object
	.size		_$_str,(_$_str_$_2 - _$_str)
_$_str:
        /*0000*/ 	.byte	0x5f, 0x5f, 0x43, 0x55, 0x44, 0x41, 0x5f, 0x46, 0x54, 0x5a, 0x00
	.type		_$_str_$_2,@object
	.size		_$_str_$_2,(.L_1 - _$_str_$_2)
_$_str_$_2:
        /*000b*/ 	.byte	0x5f, 0x5f, 0x43, 0x55, 0x44, 0x41, 0x5f, 0x50, 0x52, 0x45, 0x43, 0x5f, 0x53, 0x51, 0x52, 0x54
        /*001b*/ 	.byte	0x00
.L_1:


//--------------------- .nv.constant0.triton_poi_fused__native_batch_norm_legit_no_training_convolution_relu_13 --------------------------
	.section	.nv.constant0.triton_poi_fused__native_batch_norm_legit_no_training_convolution_relu_13,"a",@progbits
	.sectionflags	@""
	.align	4
.nv.constant0.triton_poi_fused__native_batch_norm_legit_no_training_convolution_relu_13:
	.zero		588
